//
// Generated by NVIDIA NVVM Compiler
//
// Compiler Build ID: CL-36424714
// Cuda compilation tools, release 13.0, V13.0.88
// Based on NVVM 20.0.0
//

.version 9.0
.target sm_100
.address_size 64

	// .globl	_Z12dummy_kernelPfm

.visible .entry _Z12dummy_kernelPfm(
	.param .u64 .ptr .align 1 _Z12dummy_kernelPfm_param_0,
	.param .u64 _Z12dummy_kernelPfm_param_1
)
{
	.reg .pred 	%p<2>;
	.reg .b32 	%r<5>;
	.reg .b32 	%f<3>;
	.reg .b64 	%rd<7>;

	ld.param.u64 	%rd2, [_Z12dummy_kernelPfm_param_0];
	ld.param.u64 	%rd3, [_Z12dummy_kernelPfm_param_1];
	mov.u32 	%r1, %ctaid.x;
	mov.u32 	%r2, %ntid.x;
	mov.u32 	%r3, %tid.x;
	mad.lo.s32 	%r4, %r1, %r2, %r3;
	cvt.u64.u32 	%rd1, %r4;
	setp.le.u64 	%p1, %rd3, %rd1;
	@%p1 bra 	$L__BB0_2;
	cvta.to.global.u64 	%rd4, %rd2;
	shl.b64 	%rd5, %rd1, 2;
	add.s64 	%rd6, %rd4, %rd5;
	ld.global.f32 	%f1, [%rd6];
	add.f32 	%f2, %f1, 0f3F800000;
	st.global.f32 	[%rd6], %f2;
$L__BB0_2:
	ret;

}


// ===== COMPILED SASS (sm_100) =====

	.target	sm_100

	.elftype	@"ET_EXEC"


//--------------------- .note.nv.tkinfo           --------------------------
	.section	.note.nv.tkinfo,"",@"SHT_NOTE"
	.sectionflags	@"SHF_NOTE_NV_TKINFO"
	.tkinfo
        /*0018*/ 	.word	0x00000002
        /*0030*/ 	.string	""
        /*0030*/ 	.string	"ptxas"
        /*0030*/ 	.string	"Cuda compilation tools, release 13.0, V13.0.88"
        /*0030*/ 	.string	"Build cuda_13.0.r13.0/compiler.36424714_0"
        /*0030*/ 	.string	"-arch sm_100 -m 64 "



//--------------------- .note.nv.cuinfo           --------------------------
	.section	.note.nv.cuinfo,"",@"SHT_NOTE"
	.sectionflags	@"SHF_NOTE_NV_CUINFO"
        /*0018*/ 	.short	0x0002
        /*001a*/ 	.short	0x0064
        /*001c*/ 	.short	0x0082
	.zero		2


//--------------------- .nv.info                  --------------------------
	.section	.nv.info,"",@"SHT_CUDA_INFO"
	.align	4


	//----- nvinfo : EIATTR_REGCOUNT
	.align		4
        /*0000*/ 	.byte	0x04, 0x2f
        /*0002*/ 	.short	(.L_1 - .L_0)
	.align		4
.L_0:
        /*0004*/ 	.word	index@(_Z12dummy_kernelPfm)
        /*0008*/ 	.word	0x00000008


	//----- nvinfo : EIATTR_FRAME_SIZE
	.align		4
.L_1:
        /*000c*/ 	.byte	0x04, 0x11
        /*000e*/ 	.short	(.L_3 - .L_2)
	.align		4
.L_2:
        /*0010*/ 	.word	index@(_Z12dummy_kernelPfm)
        /*0014*/ 	.word	0x00000000


	//----- nvinfo : EIATTR_MIN_STACK_SIZE
	.align		4
.L_3:
        /*0018*/ 	.byte	0x04, 0x12
        /*001a*/ 	.short	(.L_5 - .L_4)
	.align		4
.L_4:
        /*001c*/ 	.word	index@(_Z12dummy_kernelPfm)
        /*0020*/ 	.word	0x00000000
.L_5:


//--------------------- .nv.compat                --------------------------
	.section	.nv.compat,"",@"SHT_CUDA_COMPAT_INFO"
	.align	4
        /*0000*/ 	.byte	0x02, 0x09, 0x00, 0x00, 0x02, 0x02, 0x01, 0x00, 0x02, 0x05, 0x05, 0x00, 0x03, 0x07, 0x01, 0x01
        /*0010*/ 	.byte	0x02, 0x03, 0x00, 0x00, 0x02, 0x06, 0x01, 0x00, 0x04, 0x0b, 0x08, 0x00, 0x09, 0x00, 0x00, 0x00
        /*0020*/ 	.byte	0x00, 0x00, 0x00, 0x00


//--------------------- .nv.info._Z12dummy_kernelPfm --------------------------
	.section	.nv.info._Z12dummy_kernelPfm,"",@"SHT_CUDA_INFO"
	.sectionflags	@""
	.align	4


	//----- nvinfo : EIATTR_CUDA_API_VERSION
	.align		4
        /*0000*/ 	.byte	0x04, 0x37
        /*0002*/ 	.short	(.L_7 - .L_6)
.L_6:
        /*0004*/ 	.word	0x00000082


	//----- nvinfo : EIATTR_KPARAM_INFO
	.align		4
.L_7:
        /*0008*/ 	.byte	0x04, 0x17
        /*000a*/ 	.short	(.L_9 - .L_8)
.L_8:
        /*000c*/ 	.word	0x00000000
        /*0010*/ 	.short	0x0001
        /*0012*/ 	.short	0x0008
        /*0014*/ 	.byte	0x00, 0xf0, 0x21, 0x00


	//----- nvinfo : EIATTR_KPARAM_INFO
	.align		4
.L_9:
        /*0018*/ 	.byte	0x04, 0x17
        /*001a*/ 	.short	(.L_11 - .L_10)
.L_10:
        /*001c*/ 	.word	0x00000000
        /*0020*/ 	.short	0x0000
        /*0022*/ 	.short	0x0000
        /*0024*/ 	.byte	0x00, 0xf5, 0x21, 0x00


	//----- nvinfo : EIATTR_SPARSE_MMA_MASK
	.align		4
.L_11:
        /*0028*/ 	.byte	0x03, 0x50
        /*002a*/ 	.short	0x0000


	//----- nvinfo : EIATTR_MAXREG_COUNT
	.align		4
        /*002c*/ 	.byte	0x03, 0x1b
        /*002e*/ 	.short	0x00ff


	//----- nvinfo : EIATTR_MERCURY_ISA_VERSION
	.align		4
        /*0030*/ 	.byte	0x03, 0x5f
        /*0032*/ 	.short	0x0101


	//----- nvinfo : EIATTR_VRC_CTA_INIT_COUNT
	.align		4
        /*0034*/ 	.byte	0x02, 0x4a
	.zero		1
	.zero		1


	//----- nvinfo : EIATTR_EXIT_INSTR_OFFSETS
	.align		4
        /*0038*/ 	.byte	0x04, 0x1c
        /*003a*/ 	.short	(.L_13 - .L_12)


	//   ....[0]....
.L_12:
        /*003c*/ 	.word	0x00000080


	//   ....[1]....
        /*0040*/ 	.word	0x00000100


	//----- nvinfo : EIATTR_CBANK_PARAM_SIZE
	.align		4
.L_13:
        /*0044*/ 	.byte	0x03, 0x19
        /*0046*/ 	.short	0x0010


	//----- nvinfo : EIATTR_PARAM_CBANK
	.align		4
        /*0048*/ 	.byte	0x04, 0x0a
        /*004a*/ 	.short	(.L_15 - .L_14)
	.align		4
.L_14:
        /*004c*/ 	.word	index@(.nv.constant0._Z12dummy_kernelPfm)
        /*0050*/ 	.short	0x0380
        /*0052*/ 	.short	0x0010


	//----- nvinfo : EIATTR_SW_WAR
	.align		4
.L_15:
        /*0054*/ 	.byte	0x04, 0x36
        /*0056*/ 	.short	(.L_17 - .L_16)
.L_16:
        /*0058*/ 	.word	0x00000008
.L_17:


//--------------------- .nv.callgraph             --------------------------
	.section	.nv.callgraph,"",@"SHT_CUDA_CALLGRAPH"
	.align	4
	.sectionentsize	8
	.align		4
        /*0000*/ 	.word	0x00000000
	.align		4
        /*0004*/ 	.word	0xffffffff
	.align		4
        /*0008*/ 	.word	0x00000000
	.align		4
        /*000c*/ 	.word	0xfffffffe
	.align		4
        /*0010*/ 	.word	0x00000000
	.align		4
        /*0014*/ 	.word	0xfffffffd
	.align		4
        /*0018*/ 	.word	0x00000000
	.align		4
        /*001c*/ 	.word	0xfffffffc


//--------------------- .text._Z12dummy_kernelPfm --------------------------
	.section	.text._Z12dummy_kernelPfm,"ax",@progbits
	.align	128
        .global         _Z12dummy_kernelPfm
        .type           _Z12dummy_kernelPfm,@function
        .size           _Z12dummy_kernelPfm,(.L_x_1 - _Z12dummy_kernelPfm)
        .other          _Z12dummy_kernelPfm,@"STO_CUDA_ENTRY STV_DEFAULT"
_Z12dummy_kernelPfm:
.text._Z12dummy_kernelPfm:
[----:B------:R-:W-:Y:S01]  /*0000*/  LDC R1, c[0x0][0x37c] ;  /* 0x0000df00ff017b82 */ /* 0x000fe20000000800 */
[----:B------:R-:W0:Y:S07]  /*0010*/  S2R R3, SR_TID.X ;  /* 0x0000000000037919 */ /* 0x000e2e0000002100 */
[----:B------:R-:W0:Y:S01]  /*0020*/  S2UR UR4, SR_CTAID.X ;  /* 0x00000000000479c3 */ /* 0x000e220000002500 */
[----:B------:R-:W1:Y:S07]  /*0030*/  LDCU.64 UR6, c[0x0][0x388] ;  /* 0x00007100ff0677ac */ /* 0x000e6e0008000a00 */
[----:B------:R-:W0:Y:S02]  /*0040*/  LDC R0, c[0x0][0x360] ;  /* 0x0000d800ff007b82 */ /* 0x000e240000000800 */
[----:B0-----:R-:W-:-:S05]  /*0050*/  IMAD R0, R0, UR4, R3 ;  /* 0x0000000400007c24 */ /* 0x001fca000f8e0203 */
[----:B-1----:R-:W-:-:S04]  /*0060*/  ISETP.GE.U32.AND P0, PT, R0, UR6, PT ;  /* 0x0000000600007c0c */ /* 0x002fc8000bf06070 */
[----:B------:R-:W-:-:S13]  /*0070*/  ISETP.GE.U32.AND.EX P0, PT, RZ, UR7, PT, P0 ;  /* 0x00000007ff007c0c */ /* 0x000fda000bf06100 */
[----:B------:R-:W-:Y:S05]  /*0080*/  @P0 EXIT ;  /* 0x000000000000094d */ /* 0x000fea0003800000 */
[----:B------:R-:W0:Y:S01]  /*0090*/  LDCU.64 UR6, c[0x0][0x380] ;  /* 0x00007000ff0677ac */ /* 0x000e220008000a00 */
[----:B------:R-:W1:Y:S01]  /*00a0*/  LDCU.64 UR4, c[0x0][0x358] ;  /* 0x00006b00ff0477ac */ /* 0x000e620008000a00 */
[----:B0-----:R-:W-:-:S04]  /*00b0*/  LEA R2, P0, R0, UR6, 0x2 ;  /* 0x0000000600027c11 */ /* 0x001fc8000f8010ff */
[----:B------:R-:W-:-:S05]  /*00c0*/  LEA.HI.X R3, R0, UR7, RZ, 0x2, P0 ;  /* 0x0000000700037c11 */ /* 0x000fca00080f14ff */
[----:B-1----:R-:W2:Y:S02]  /*00d0*/  LDG.E R0, desc[UR4][R2.64] ;  /* 0x0000000402007981 */ /* 0x002ea4000c1e1900 */
[----:B--2---:R-:W-:-:S05]  /*00e0*/  FADD R5, R0, 1 ;  /* 0x3f80000000057421 */ /* 0x004fca0000000000 */
[----:B------:R-:W-:Y:S01]  /*00f0*/  STG.E desc[UR4][R2.64], R5 ;  /* 0x0000000502007986 */ /* 0x000fe2000c101904 */
[----:B------:R-:W-:Y:S05]  /*0100*/  EXIT ;  /* 0x000000000000794d */ /* 0x000fea0003800000 */
.L_x_0:
[----:B------:R-:W-:-:S00]  /*0110*/  BRA `(.L_x_0) ;  /* 0xfffffffc00fc7947 */ /* 0x000fc0000383ffff */
[----:B------:R-:W-:-:S00]  /*0120*/  NOP ;  /* 0x0000000000007918 */ /* 0x000fc00000000000 */
        /* <DEDUP_REMOVED lines=13> */
.L_x_1:


//--------------------- .nv.shared.reserved.0     --------------------------
	.section	.nv.shared.reserved.0,"aw",@nobits
	.weak		__nv_reservedSMEM_offset_0_alias
	.size		__nv_reservedSMEM_offset_0_alias, 0, 64
	.other		__nv_reservedSMEM_offset_0_alias,@"STO_CUDA_RESERVED_SHARED STV_DEFAULT"
__nv_reservedSMEM_offset_0_alias:
	.zero		0
	.zero		64


//--------------------- .nv.constant0._Z12dummy_kernelPfm --------------------------
	.section	.nv.constant0._Z12dummy_kernelPfm,"a",@progbits
	.sectionflags	@""
	.align	4
.nv.constant0._Z12dummy_kernelPfm:
	.zero		912


//--------------------- SYMBOLS --------------------------

	.type		.nv.reservedSmem.offset0,@object
	.size		.nv.reservedSmem.offset0,0x4
